//
// Generated by NVIDIA NVVM Compiler
//
// Compiler Build ID: CL-36424714
// Cuda compilation tools, release 13.0, V13.0.88
// Based on NVVM 20.0.0
//

.version 9.0
.target sm_100
.address_size 64

	// .globl	_Z9matrixAddPiS_S_

.visible .entry _Z9matrixAddPiS_S_(
	.param .u64 .ptr .align 1 _Z9matrixAddPiS_S__param_0,
	.param .u64 .ptr .align 1 _Z9matrixAddPiS_S__param_1,
	.param .u64 .ptr .align 1 _Z9matrixAddPiS_S__param_2
)
{
	.reg .pred 	%p<4>;
	.reg .b32 	%r<15>;
	.reg .b64 	%rd<11>;

	ld.param.u64 	%rd1, [_Z9matrixAddPiS_S__param_0];
	ld.param.u64 	%rd2, [_Z9matrixAddPiS_S__param_1];
	ld.param.u64 	%rd3, [_Z9matrixAddPiS_S__param_2];
	mov.u32 	%r3, %ctaid.x;
	mov.u32 	%r4, %ntid.x;
	mov.u32 	%r5, %tid.x;
	mad.lo.s32 	%r1, %r3, %r4, %r5;
	mov.u32 	%r6, %ctaid.y;
	mov.u32 	%r7, %ntid.y;
	mov.u32 	%r8, %tid.y;
	mad.lo.s32 	%r9, %r6, %r7, %r8;
	setp.gt.s32 	%p1, %r1, 2047;
	setp.gt.u32 	%p2, %r9, 999;
	or.pred  	%p3, %p1, %p2;
	@%p3 bra 	$L__BB0_2;
	cvta.to.global.u64 	%rd4, %rd1;
	cvta.to.global.u64 	%rd5, %rd2;
	cvta.to.global.u64 	%rd6, %rd3;
	shl.b32 	%r10, %r9, 11;
	add.s32 	%r11, %r10, %r1;
	mul.wide.s32 	%rd7, %r11, 4;
	add.s64 	%rd8, %rd4, %rd7;
	ld.global.u32 	%r12, [%rd8];
	add.s64 	%rd9, %rd5, %rd7;
	ld.global.u32 	%r13, [%rd9];
	add.s32 	%r14, %r13, %r12;
	add.s64 	%rd10, %rd6, %rd7;
	st.global.u32 	[%rd10], %r14;
$L__BB0_2:
	ret;

}


// ===== COMPILED SASS (sm_100) =====

	.target	sm_100

	.elftype	@"ET_EXEC"


//--------------------- .note.nv.tkinfo           --------------------------
	.section	.note.nv.tkinfo,"",@"SHT_NOTE"
	.sectionflags	@"SHF_NOTE_NV_TKINFO"
	.tkinfo
        /*0018*/ 	.word	0x00000002
        /*0030*/ 	.string	""
        /*0030*/ 	.string	"ptxas"
        /*0030*/ 	.string	"Cuda compilation tools, release 13.0, V13.0.88"
        /*0030*/ 	.string	"Build cuda_13.0.r13.0/compiler.36424714_0"
        /*0030*/ 	.string	"-arch sm_100 -m 64 "



//--------------------- .note.nv.cuinfo           --------------------------
	.section	.note.nv.cuinfo,"",@"SHT_NOTE"
	.sectionflags	@"SHF_NOTE_NV_CUINFO"
        /*0018*/ 	.short	0x0002
        /*001a*/ 	.short	0x0064
        /*001c*/ 	.short	0x0082
	.zero		2


//--------------------- .nv.info                  --------------------------
	.section	.nv.info,"",@"SHT_CUDA_INFO"
	.align	4


	//----- nvinfo : EIATTR_REGCOUNT
	.align		4
        /*0000*/ 	.byte	0x04, 0x2f
        /*0002*/ 	.short	(.L_1 - .L_0)
	.align		4
.L_0:
        /*0004*/ 	.word	index@(_Z9matrixAddPiS_S_)
        /*0008*/ 	.word	0x0000000c


	//----- nvinfo : EIATTR_FRAME_SIZE
	.align		4
.L_1:
        /*000c*/ 	.byte	0x04, 0x11
        /*000e*/ 	.short	(.L_3 - .L_2)
	.align		4
.L_2:
        /*0010*/ 	.word	index@(_Z9matrixAddPiS_S_)
        /*0014*/ 	.word	0x00000000


	//----- nvinfo : EIATTR_MIN_STACK_SIZE
	.align		4
.L_3:
        /*0018*/ 	.byte	0x04, 0x12
        /*001a*/ 	.short	(.L_5 - .L_4)
	.align		4
.L_4:
        /*001c*/ 	.word	index@(_Z9matrixAddPiS_S_)
        /*0020*/ 	.word	0x00000000
.L_5:


//--------------------- .nv.compat                --------------------------
	.section	.nv.compat,"",@"SHT_CUDA_COMPAT_INFO"
	.align	4
        /*0000*/ 	.byte	0x02, 0x09, 0x00, 0x00, 0x02, 0x02, 0x01, 0x00, 0x02, 0x05, 0x05, 0x00, 0x03, 0x07, 0x01, 0x01
        /*0010*/ 	.byte	0x02, 0x03, 0x00, 0x00, 0x02, 0x06, 0x01, 0x00, 0x04, 0x0b, 0x08, 0x00, 0x09, 0x00, 0x00, 0x00
        /*0020*/ 	.byte	0x00, 0x00, 0x00, 0x00


//--------------------- .nv.info._Z9matrixAddPiS_S_ --------------------------
	.section	.nv.info._Z9matrixAddPiS_S_,"",@"SHT_CUDA_INFO"
	.sectionflags	@""
	.align	4


	//----- nvinfo : EIATTR_CUDA_API_VERSION
	.align		4
        /*0000*/ 	.byte	0x04, 0x37
        /*0002*/ 	.short	(.L_7 - .L_6)
.L_6:
        /*0004*/ 	.word	0x00000082


	//----- nvinfo : EIATTR_KPARAM_INFO
	.align		4
.L_7:
        /*0008*/ 	.byte	0x04, 0x17
        /*000a*/ 	.short	(.L_9 - .L_8)
.L_8:
        /*000c*/ 	.word	0x00000000
        /*0010*/ 	.short	0x0002
        /*0012*/ 	.short	0x0010
        /*0014*/ 	.byte	0x00, 0xf5, 0x21, 0x00


	//----- nvinfo : EIATTR_KPARAM_INFO
	.align		4
.L_9:
        /*0018*/ 	.byte	0x04, 0x17
        /*001a*/ 	.short	(.L_11 - .L_10)
.L_10:
        /*001c*/ 	.word	0x00000000
        /*0020*/ 	.short	0x0001
        /*0022*/ 	.short	0x0008
        /*0024*/ 	.byte	0x00, 0xf5, 0x21, 0x00


	//----- nvinfo : EIATTR_KPARAM_INFO
	.align		4
.L_11:
        /*0028*/ 	.byte	0x04, 0x17
        /*002a*/ 	.short	(.L_13 - .L_12)
.L_12:
        /*002c*/ 	.word	0x00000000
        /*0030*/ 	.short	0x0000
        /*0032*/ 	.short	0x0000
        /*0034*/ 	.byte	0x00, 0xf5, 0x21, 0x00


	//----- nvinfo : EIATTR_SPARSE_MMA_MASK
	.align		4
.L_13:
        /*0038*/ 	.byte	0x03, 0x50
        /*003a*/ 	.short	0x0000


	//----- nvinfo : EIATTR_MAXREG_COUNT
	.align		4
        /*003c*/ 	.byte	0x03, 0x1b
        /*003e*/ 	.short	0x00ff


	//----- nvinfo : EIATTR_MERCURY_ISA_VERSION
	.align		4
        /*0040*/ 	.byte	0x03, 0x5f
        /*0042*/ 	.short	0x0101


	//----- nvinfo : EIATTR_VRC_CTA_INIT_COUNT
	.align		4
        /*0044*/ 	.byte	0x02, 0x4a
	.zero		1
	.zero		1


	//----- nvinfo : EIATTR_EXIT_INSTR_OFFSETS
	.align		4
        /*0048*/ 	.byte	0x04, 0x1c
        /*004a*/ 	.short	(.L_15 - .L_14)


	//   ....[0]....
.L_14:
        /*004c*/ 	.word	0x000000b0


	//   ....[1]....
        /*0050*/ 	.word	0x00000180


	//----- nvinfo : EIATTR_CBANK_PARAM_SIZE
	.align		4
.L_15:
        /*0054*/ 	.byte	0x03, 0x19
        /*0056*/ 	.short	0x0018


	//----- nvinfo : EIATTR_PARAM_CBANK
	.align		4
        /*0058*/ 	.byte	0x04, 0x0a
        /*005a*/ 	.short	(.L_17 - .L_16)
	.align		4
.L_16:
        /*005c*/ 	.word	index@(.nv.constant0._Z9matrixAddPiS_S_)
        /*0060*/ 	.short	0x0380
        /*0062*/ 	.short	0x0018


	//----- nvinfo : EIATTR_SW_WAR
	.align		4
.L_17:
        /*0064*/ 	.byte	0x04, 0x36
        /*0066*/ 	.short	(.L_19 - .L_18)
.L_18:
        /*0068*/ 	.word	0x00000008
.L_19:


//--------------------- .nv.callgraph             --------------------------
	.section	.nv.callgraph,"",@"SHT_CUDA_CALLGRAPH"
	.align	4
	.sectionentsize	8
	.align		4
        /*0000*/ 	.word	0x00000000
	.align		4
        /*0004*/ 	.word	0xffffffff
	.align		4
        /*0008*/ 	.word	0x00000000
	.align		4
        /*000c*/ 	.word	0xfffffffe
	.align		4
        /*0010*/ 	.word	0x00000000
	.align		4
        /*0014*/ 	.word	0xfffffffd
	.align		4
        /*0018*/ 	.word	0x00000000
	.align		4
        /*001c*/ 	.word	0xfffffffc


//--------------------- .text._Z9matrixAddPiS_S_  --------------------------
	.section	.text._Z9matrixAddPiS_S_,"ax",@progbits
	.align	128
        .global         _Z9matrixAddPiS_S_
        .type           _Z9matrixAddPiS_S_,@function
        .size           _Z9matrixAddPiS_S_,(.L_x_1 - _Z9matrixAddPiS_S_)
        .other          _Z9matrixAddPiS_S_,@"STO_CUDA_ENTRY STV_DEFAULT"
_Z9matrixAddPiS_S_:
.text._Z9matrixAddPiS_S_:
[----:B------:R-:W-:Y:S01]  /*0000*/  LDC R1, c[0x0][0x37c] ;  /* 0x0000df00ff017b82 */ /* 0x000fe20000000800 */
[----:B------:R-:W0:Y:S07]  /*0010*/  S2R R2, SR_TID.Y ;  /* 0x0000000000027919 */ /* 0x000e2e0000002200 */
[----:B------:R-:W1:Y:S01]  /*0020*/  LDC R0, c[0x0][0x360] ;  /* 0x0000d800ff007b82 */ /* 0x000e620000000800 */
[----:B------:R-:W1:Y:S07]  /*0030*/  S2R R3, SR_TID.X ;  /* 0x0000000000037919 */ /* 0x000e6e0000002100 */
[----:B------:R-:W0:Y:S08]  /*0040*/  S2UR UR5, SR_CTAID.Y ;  /* 0x00000000000579c3 */ /* 0x000e300000002600 */
[----:B------:R-:W0:Y:S08]  /*0050*/  LDC R7, c[0x0][0x364] ;  /* 0x0000d900ff077b82 */ /* 0x000e300000000800 */
[----:B------:R-:W1:Y:S01]  /*0060*/  S2UR UR4, SR_CTAID.X ;  /* 0x00000000000479c3 */ /* 0x000e620000002500 */
[----:B0-----:R-:W-:-:S05]  /*0070*/  IMAD R7, R7, UR5, R2 ;  /* 0x0000000507077c24 */ /* 0x001fca000f8e0202 */
[----:B------:R-:W-:Y:S01]  /*0080*/  ISETP.GT.U32.AND P0, PT, R7, 0x3e7, PT ;  /* 0x000003e70700780c */ /* 0x000fe20003f04070 */
[----:B-1----:R-:W-:-:S05]  /*0090*/  IMAD R0, R0, UR4, R3 ;  /* 0x0000000400007c24 */ /* 0x002fca000f8e0203 */
[----:B------:R-:W-:-:S13]  /*00a0*/  ISETP.GT.OR P0, PT, R0, 0x7ff, P0 ;  /* 0x000007ff0000780c */ /* 0x000fda0000704670 */
[----:B------:R-:W-:Y:S05]  /*00b0*/  @P0 EXIT ;  /* 0x000000000000094d */ /* 0x000fea0003800000 */
[----:B------:R-:W0:Y:S01]  /*00c0*/  LDC.64 R2, c[0x0][0x380] ;  /* 0x0000e000ff027b82 */ /* 0x000e220000000a00 */
[----:B------:R-:W1:Y:S01]  /*00d0*/  LDCU.64 UR4, c[0x0][0x358] ;  /* 0x00006b00ff0477ac */ /* 0x000e620008000a00 */
[----:B------:R-:W-:-:S06]  /*00e0*/  LEA R9, R7, R0, 0xb ;  /* 0x0000000007097211 */ /* 0x000fcc00078e58ff */
[----:B------:R-:W2:Y:S08]  /*00f0*/  LDC.64 R4, c[0x0][0x388] ;  /* 0x0000e200ff047b82 */ /* 0x000eb00000000a00 */
[----:B------:R-:W3:Y:S01]  /*0100*/  LDC.64 R6, c[0x0][0x390] ;  /* 0x0000e400ff067b82 */ /* 0x000ee20000000a00 */
[----:B0-----:R-:W-:-:S06]  /*0110*/  IMAD.WIDE R2, R9, 0x4, R2 ;  /* 0x0000000409027825 */ /* 0x001fcc00078e0202 */
[----:B-1----:R-:W4:Y:S01]  /*0120*/  LDG.E R2, desc[UR4][R2.64] ;  /* 0x0000000402027981 */ /* 0x002f22000c1e1900 */
[----:B--2---:R-:W-:-:S06]  /*0130*/  IMAD.WIDE R4, R9, 0x4, R4 ;  /* 0x0000000409047825 */ /* 0x004fcc00078e0204 */
[----:B------:R-:W4:Y:S01]  /*0140*/  LDG.E R5, desc[UR4][R4.64] ;  /* 0x0000000404057981 */ /* 0x000f22000c1e1900 */
[----:B---3--:R-:W-:Y:S01]  /*0150*/  IMAD.WIDE R6, R9, 0x4, R6 ;  /* 0x0000000409067825 */ /* 0x008fe200078e0206 */
[----:B----4-:R-:W-:-:S05]  /*0160*/  IADD3 R9, PT, PT, R2, R5, RZ ;  /* 0x0000000502097210 */ /* 0x010fca0007ffe0ff */
[----:B------:R-:W-:Y:S01]  /*0170*/  STG.E desc[UR4][R6.64], R9 ;  /* 0x0000000906007986 */ /* 0x000fe2000c101904 */
[----:B------:R-:W-:Y:S05]  /*0180*/  EXIT ;  /* 0x000000000000794d */ /* 0x000fea0003800000 */
.L_x_0:
[----:B------:R-:W-:-:S00]  /*0190*/  BRA `(.L_x_0) ;  /* 0xfffffffc00fc7947 */ /* 0x000fc0000383ffff */
[----:B------:R-:W-:-:S00]  /*01a0*/  NOP ;  /* 0x0000000000007918 */ /* 0x000fc00000000000 */
        /* <DEDUP_REMOVED lines=13> */
.L_x_1:


//--------------------- .nv.shared.reserved.0     --------------------------
	.section	.nv.shared.reserved.0,"aw",@nobits
	.weak		__nv_reservedSMEM_offset_0_alias
	.size		__nv_reservedSMEM_offset_0_alias, 0, 64
	.other		__nv_reservedSMEM_offset_0_alias,@"STO_CUDA_RESERVED_SHARED STV_DEFAULT"
__nv_reservedSMEM_offset_0_alias:
	.zero		0
	.zero		64


//--------------------- .nv.constant0._Z9matrixAddPiS_S_ --------------------------
	.section	.nv.constant0._Z9matrixAddPiS_S_,"a",@progbits
	.sectionflags	@""
	.align	4
.nv.constant0._Z9matrixAddPiS_S_:
	.zero		920


//--------------------- SYMBOLS --------------------------

	.type		.nv.reservedSmem.offset0,@object
	.size		.nv.reservedSmem.offset0,0x4
